	.headerflags	@"EF_CUDA_TEXMODE_UNIFIED EF_CUDA_64BIT_ADDRESS EF_CUDA_SM86 EF_CUDA_VIRTUAL_SM(EF_CUDA_SM86)"
	.elftype	@"ET_EXEC"


//--------------------- .nv.info                  --------------------------
	.section	.nv.info,"",@"SHT_CUDA_INFO"
	.align	4


	//----- nvinfo : EIATTR_REGCOUNT
	.align		4
        /*0000*/ 	.byte	0x04, 0x2f
        /*0002*/ 	.short	(.L_1 - .L_0)
	.align		4
.L_0:
        /*0004*/ 	.word	index@(triton__0d1d2de)
        /*0008*/ 	.word	0x00000016


	//----- nvinfo : EIATTR_MAX_STACK_SIZE
	.align		4
.L_1:
        /*000c*/ 	.byte	0x04, 0x23
        /*000e*/ 	.short	(.L_3 - .L_2)
	.align		4
.L_2:
        /*0010*/ 	.word	index@(triton__0d1d2de)
        /*0014*/ 	.word	0x00000000


	//----- nvinfo : EIATTR_MIN_STACK_SIZE
	.align		4
.L_3:
        /*0018*/ 	.byte	0x04, 0x12
        /*001a*/ 	.short	(.L_5 - .L_4)
	.align		4
.L_4:
        /*001c*/ 	.word	index@(triton__0d1d2de)
        /*0020*/ 	.word	0x00000000


	//----- nvinfo : EIATTR_FRAME_SIZE
	.align		4
.L_5:
        /*0024*/ 	.byte	0x04, 0x11
        /*0026*/ 	.short	(.L_7 - .L_6)
	.align		4
.L_6:
        /*0028*/ 	.word	index@(triton__0d1d2de)
        /*002c*/ 	.word	0x00000000
.L_7:


//--------------------- .nv.info.triton__0d1d2de  --------------------------
	.section	.nv.info.triton__0d1d2de,"",@"SHT_CUDA_INFO"
	.align	4


	//----- nvinfo : EIATTR_CUDA_API_VERSION
	.align		4
        /*0000*/ 	.byte	0x04, 0x37
        /*0002*/ 	.short	(.L_9 - .L_8)
.L_8:
        /*0004*/ 	.word	0x0000007b


	//----- nvinfo : EIATTR_SW2861232_WAR
	.align		4
.L_9:
        /*0008*/ 	.byte	0x01, 0x35
	.zero		2


	//----- nvinfo : EIATTR_PARAM_CBANK
	.align		4
        /*000c*/ 	.byte	0x04, 0x0a
        /*000e*/ 	.short	(.L_11 - .L_10)
	.align		4
.L_10:
        /*0010*/ 	.word	index@(.nv.constant0.triton__0d1d2de)
        /*0014*/ 	.short	0x0160
        /*0016*/ 	.short	0x0014


	//----- nvinfo : EIATTR_CBANK_PARAM_SIZE
	.align		4
.L_11:
        /*0018*/ 	.byte	0x03, 0x19
        /*001a*/ 	.short	0x0014


	//----- nvinfo : EIATTR_KPARAM_INFO
	.align		4
        /*001c*/ 	.byte	0x04, 0x17
        /*001e*/ 	.short	(.L_13 - .L_12)
.L_12:
        /*0020*/ 	.word	0x00000000
        /*0024*/ 	.short	0x0002
        /*0026*/ 	.short	0x0010
        /*0028*/ 	.byte	0x00, 0xf0, 0x11, 0x00


	//----- nvinfo : EIATTR_KPARAM_INFO
	.align		4
.L_13:
        /*002c*/ 	.byte	0x04, 0x17
        /*002e*/ 	.short	(.L_15 - .L_14)
.L_14:
        /*0030*/ 	.word	0x00000000
        /*0034*/ 	.short	0x0001
        /*0036*/ 	.short	0x0008
        /*0038*/ 	.byte	0x00, 0xf0, 0x21, 0x00


	//----- nvinfo : EIATTR_KPARAM_INFO
	.align		4
.L_15:
        /*003c*/ 	.byte	0x04, 0x17
        /*003e*/ 	.short	(.L_17 - .L_16)
.L_16:
        /*0040*/ 	.word	0x00000000
        /*0044*/ 	.short	0x0000
        /*0046*/ 	.short	0x0000
        /*0048*/ 	.byte	0x00, 0xf0, 0x21, 0x00


	//----- nvinfo : EIATTR_MAXREG_COUNT
	.align		4
.L_17:
        /*004c*/ 	.byte	0x03, 0x1b
        /*004e*/ 	.short	0x00ff


	//----- nvinfo : EIATTR_EXIT_INSTR_OFFSETS
	.align		4
        /*0050*/ 	.byte	0x04, 0x1c
        /*0052*/ 	.short	(.L_19 - .L_18)


	//   ....[0]....
.L_18:
        /*0054*/ 	.word	0x00000340


	//----- nvinfo : EIATTR_MAX_THREADS
	.align		4
.L_19:
        /*0058*/ 	.byte	0x04, 0x05
        /*005a*/ 	.short	(.L_21 - .L_20)
.L_20:
        /*005c*/ 	.word	0x00000080
        /*0060*/ 	.word	0x00000001
        /*0064*/ 	.word	0x00000001
.L_21:


//--------------------- .nv.rel.action            --------------------------
	.section	.nv.rel.action,"",@"SHT_CUDA_RELOCINFO"
	.align	8
	.sectionentsize	8
        /*0000*/ 	.byte	0x73, 0x00, 0x00, 0x00, 0x00, 0x00, 0x00, 0x00, 0x00, 0x00, 0x00, 0x11, 0x25, 0x00, 0x05, 0x36


//--------------------- .nv.constant0.triton__0d1d2de --------------------------
	.section	.nv.constant0.triton__0d1d2de,"a",@progbits
	.align	4
.nv.constant0.triton__0d1d2de:
	.zero		372


//--------------------- .text.triton__0d1d2de     --------------------------
	.section	.text.triton__0d1d2de,"ax",@progbits
	.sectionflags	@"SHF_BARRIERS=1"
	.sectioninfo	@"SHI_REGISTERS=22"
	.align	128
        .global         triton__0d1d2de
        .type           triton__0d1d2de,@function
        .size           triton__0d1d2de,(.L_x_1 - triton__0d1d2de)
        .other          triton__0d1d2de,@"STO_CUDA_ENTRY STV_DEFAULT"
triton__0d1d2de:
.text.triton__0d1d2de:
[----:B------:R-:W-:-:S02]  /*0000*/  IMAD.MOV.U32 R1, RZ, RZ, c[0x0][0x28] ;  /* 0x00000a00ff017624 */ /* 0x000fc400078e00ff */
[----:B------:R-:W0:Y:S01]  /*0010*/  S2R R0, SR_TID.X ;  /* 0x0000000000007919 */ /* 0x000e220000002100 */
[----:B------:R-:W-:Y:S01]  /*0020*/  IMAD.MOV.U32 R3, RZ, RZ, 0x2 ;  /* 0x00000002ff037424 */ /* 0x000fe200078e00ff */
[----:B------:R-:W-:Y:S02]  /*0030*/  ULDC.64 UR4, c[0x0][0x118] ;  /* 0x0000460000047ab9 */ /* 0x000fe40000000a00 */
[----:B------:R-:W1:Y:S01]  /*0040*/  S2R R5, SR_CTAID.X ;  /* 0x0000000000057919 */ /* 0x000e620000002500 */
[----:B0-----:R-:W-:Y:S01]  /*0050*/  LOP3.LUT R0, R0, 0x7f, RZ, 0xc0, !PT ;  /* 0x0000007f00007812 */ /* 0x001fe200078ec0ff */
[----:B-1----:R-:W-:-:S04]  /*0060*/  IMAD.SHL.U32 R5, R5, 0x400, RZ ;  /* 0x0000040005057824 */ /* 0x002fc800078e00ff */
[----:B------:R-:W-:-:S04]  /*0070*/  IMAD.SHL.U32 R2, R0, 0x8, RZ ;  /* 0x0000000800027824 */ /* 0x000fc800078e00ff */
[----:B------:R-:W-:-:S04]  /*0080*/  IMAD.IADD R2, R2, 0x1, R5 ;  /* 0x0000000102027824 */ /* 0x000fc800078e0205 */
[----:B------:R-:W-:-:S05]  /*0090*/  IMAD.WIDE R2, R2, R3, c[0x0][0x160] ;  /* 0x0000580002027625 */ /* 0x000fca00078e0203 */
[----:B------:R0:W2:Y:S02]  /*00a0*/  LDG.E.128 R8, [R2.64] ;  /* 0x0000000402087981 */ /* 0x0000a4000c1e1d00 */
[----:B0-----:R-:W-:Y:S02]  /*00b0*/  IMAD.SHL.U32 R2, R0, 0x4, RZ ;  /* 0x0000000400027824 */ /* 0x001fe400078e00ff */
[----:B------:R-:W-:Y:S01]  /*00c0*/  IMAD.MOV.U32 R3, RZ, RZ, 0x4 ;  /* 0x00000004ff037424 */ /* 0x000fe200078e00ff */
[----:B--2---:R-:W-:Y:S02]  /*00d0*/  PRMT R16, R8, 0x7610, R16 ;  /* 0x0000761008107816 */ /* 0x004fe40000000010 */
[----:B------:R-:W-:Y:S02]  /*00e0*/  PRMT R17, R9, 0x7610, R17 ;  /* 0x0000761009117816 */ /* 0x000fe40000000011 */
[----:B------:R-:W-:Y:S02]  /*00f0*/  PRMT R18, R10, 0x7610, R18 ;  /* 0x000076100a127816 */ /* 0x000fe40000000012 */
[----:B------:R-:W-:-:S02]  /*0100*/  PRMT R19, R11, 0x7610, R19 ;  /* 0x000076100b137816 */ /* 0x000fc40000000013 */
[----:B------:R-:W-:Y:S02]  /*0110*/  SHF.R.U32.HI R8, RZ, 0x10, R8 ;  /* 0x00000010ff087819 */ /* 0x000fe40000011608 */
[----:B------:R-:W-:Y:S02]  /*0120*/  SHF.R.U32.HI R9, RZ, 0x10, R9 ;  /* 0x00000010ff097819 */ /* 0x000fe40000011609 */
[----:B------:R-:W-:Y:S02]  /*0130*/  SHF.R.U32.HI R10, RZ, 0x10, R10 ;  /* 0x00000010ff0a7819 */ /* 0x000fe4000001160a */
[----:B------:R-:W-:Y:S02]  /*0140*/  SHF.R.U32.HI R11, RZ, 0x10, R11 ;  /* 0x00000010ff0b7819 */ /* 0x000fe4000001160b */
[----:B------:R-:W-:Y:S02]  /*0150*/  PRMT R16, R16, 0x5410, R8 ;  /* 0x0000541010107816 */ /* 0x000fe40000000008 */
[----:B------:R-:W-:-:S02]  /*0160*/  PRMT R17, R17, 0x5410, R9 ;  /* 0x0000541011117816 */ /* 0x000fc40000000009 */
[----:B------:R-:W-:Y:S02]  /*0170*/  PRMT R18, R18, 0x5410, R10 ;  /* 0x0000541012127816 */ /* 0x000fe4000000000a */
[----:B------:R-:W-:Y:S01]  /*0180*/  PRMT R19, R19, 0x5410, R11 ;  /* 0x0000541013137816 */ /* 0x000fe2000000000b */
[----:B------:R-:W-:Y:S04]  /*0190*/  STS.64 [R0.X16], R16 ;  /* 0x0000001000007388 */ /* 0x000fe8000000ca00 */
[----:B------:R-:W-:Y:S04]  /*01a0*/  STS.64 [R0.X16+0x8], R18 ;  /* 0x0000081200007388 */ /* 0x000fe8000000ca00 */
[----:B------:R-:W-:Y:S06]  /*01b0*/  BAR.SYNC 0x0 ;  /* 0x0000000000007b1d */ /* 0x000fec0000000000 */
[----:B------:R-:W0:Y:S01]  /*01c0*/  LDS.U16 R6, [R0.X8+0x2] ;  /* 0x0000020000067984 */ /* 0x000e220000008400 */
[----:B------:R-:W-:Y:S01]  /*01d0*/  LOP3.LUT R16, R5, R2, RZ, 0xfc, !PT ;  /* 0x0000000205107212 */ /* 0x000fe200078efcff */
[----:B------:R-:W-:-:S02]  /*01e0*/  IMAD.IADD R2, R2, 0x1, R5 ;  /* 0x0000000102027824 */ /* 0x000fc400078e0205 */
[----:B------:R-:W1:Y:S01]  /*01f0*/  LDS.U16 R7, [R0.X8+0x4] ;  /* 0x0000040000077984 */ /* 0x000e620000008400 */
[----:B------:R-:W-:Y:S02]  /*0200*/  SHF.R.S32.HI R5, RZ, 0x1f, R5 ;  /* 0x0000001fff057819 */ /* 0x000fe40000011405 */
[----:B------:R-:W-:Y:S01]  /*0210*/  LEA R8, P0, R16, c[0x0][0x168], 0x2 ;  /* 0x00005a0010087a11 */ /* 0x000fe200078010ff */
[----:B------:R-:W2:Y:S01]  /*0220*/  LDS.U16 R4, [R0.X8] ;  /* 0x0000000000047984 */ /* 0x000ea20000008400 */
[----:B------:R-:W-:Y:S02]  /*0230*/  IMAD.WIDE R2, R2, R3, c[0x0][0x168] ;  /* 0x00005a0002027625 */ /* 0x000fe400078e0203 */
[----:B------:R-:W-:Y:S01]  /*0240*/  LEA.HI.X R9, R16, c[0x0][0x16c], R5, 0x2, P0 ;  /* 0x00005b0010097a11 */ /* 0x000fe200000f1405 */
[----:B------:R-:W3:Y:S04]  /*0250*/  LDS.U16 R10, [R0.X8+0x6] ;  /* 0x00000600000a7984 */ /* 0x000ee80000008400 */
[----:B------:R-:W4:Y:S04]  /*0260*/  LDS.U16 R11, [R0.X8+0x400] ;  /* 0x00040000000b7984 */ /* 0x000f280000008400 */
[----:B------:R-:W5:Y:S04]  /*0270*/  LDS.U16 R12, [R0.X8+0x402] ;  /* 0x00040200000c7984 */ /* 0x000f680000008400 */
[----:B------:R-:W5:Y:S04]  /*0280*/  LDS.U16 R13, [R0.X8+0x404] ;  /* 0x00040400000d7984 */ /* 0x000f680000008400 */
[----:B------:R-:W5:Y:S01]  /*0290*/  LDS.U16 R14, [R0.X8+0x406] ;  /* 0x00040600000e7984 */ /* 0x000f620000008400 */
[----:B0-----:R-:W-:-:S02]  /*02a0*/  IMAD.U32 R5, R6, 0x10000, RZ ;  /* 0x0001000006057824 */ /* 0x001fc400078e00ff */
[----:B-1----:R-:W-:Y:S01]  /*02b0*/  IMAD.U32 R6, R7, 0x10000, RZ ;  /* 0x0001000007067824 */ /* 0x002fe200078e00ff */
[----:B--2---:R-:W-:Y:S01]  /*02c0*/  SHF.L.U32 R4, R4, 0x10, RZ ;  /* 0x0000001004047819 */ /* 0x004fe200000006ff */
[----:B---3--:R-:W-:Y:S02]  /*02d0*/  IMAD.U32 R7, R10, 0x10000, RZ ;  /* 0x000100000a077824 */ /* 0x008fe400078e00ff */
[----:B----4-:R-:W-:-:S03]  /*02e0*/  IMAD.U32 R16, R11, 0x10000, RZ ;  /* 0x000100000b107824 */ /* 0x010fc600078e00ff */
[----:B------:R-:W-:Y:S01]  /*02f0*/  STG.E.128 [R2.64], R4 ;  /* 0x0000000402007986 */ /* 0x000fe2000c101d04 */
[----:B-----5:R-:W-:Y:S01]  /*0300*/  SHF.L.U32 R17, R12, 0x10, RZ ;  /* 0x000000100c117819 */ /* 0x020fe200000006ff */
[----:B------:R-:W-:Y:S02]  /*0310*/  IMAD.U32 R18, R13, 0x10000, RZ ;  /* 0x000100000d127824 */ /* 0x000fe400078e00ff */
[----:B------:R-:W-:-:S05]  /*0320*/  IMAD.U32 R19, R14, 0x10000, RZ ;  /* 0x000100000e137824 */ /* 0x000fca00078e00ff */
[----:B------:R-:W-:Y:S01]  /*0330*/  STG.E.128 [R8.64+0x800], R16 ;  /* 0x0008001008007986 */ /* 0x000fe2000c101d04 */
[----:B------:R-:W-:Y:S05]  /*0340*/  EXIT ;  /* 0x000000000000794d */ /* 0x000fea0003800000 */
.L_x_0:
[----:B------:R-:W-:-:S00]  /*0350*/  BRA `(.L_x_0) ;  /* 0xfffffff000007947 */ /* 0x000fc0000383ffff */
[----:B------:R-:W-:-:S00]  /*0360*/  NOP ;  /* 0x0000000000007918 */ /* 0x000fc00000000000 */
        /* <DEDUP_REMOVED lines=9> */
.L_x_1:


//--------------------- .nv.shared.triton__0d1d2de --------------------------
	.section	.nv.shared.triton__0d1d2de,"aw",@nobits
	.align	16
